//
// Generated by NVIDIA NVVM Compiler
//
// Compiler Build ID: CL-36424714
// Cuda compilation tools, release 13.0, V13.0.88
// Based on NVVM 20.0.0
//

.version 9.0
.target sm_100
.address_size 64

	// .globl	_Z26kernel_linearInterpolationPfPiiS0_iiiS_iS_iS_
.extern .func  (.param .b32 func_retval0) vprintf
(
	.param .b64 vprintf_param_0,
	.param .b64 vprintf_param_1
)
;
.global .align 1 .b8 $str[34] = {70, 111, 117, 110, 100, 32, 111, 117, 114, 32, 108, 111, 99, 97, 116, 105, 111, 110, 58, 32, 37, 102, 32, 60, 32, 37, 102, 32, 60, 32, 37, 102, 10};

.visible .entry _Z26kernel_linearInterpolationPfPiiS0_iiiS_iS_iS_(
	.param .u64 .ptr .align 1 _Z26kernel_linearInterpolationPfPiiS0_iiiS_iS_iS__param_0,
	.param .u64 .ptr .align 1 _Z26kernel_linearInterpolationPfPiiS0_iiiS_iS_iS__param_1,
	.param .u32 _Z26kernel_linearInterpolationPfPiiS0_iiiS_iS_iS__param_2,
	.param .u64 .ptr .align 1 _Z26kernel_linearInterpolationPfPiiS0_iiiS_iS_iS__param_3,
	.param .u32 _Z26kernel_linearInterpolationPfPiiS0_iiiS_iS_iS__param_4,
	.param .u32 _Z26kernel_linearInterpolationPfPiiS0_iiiS_iS_iS__param_5,
	.param .u32 _Z26kernel_linearInterpolationPfPiiS0_iiiS_iS_iS__param_6,
	.param .u64 .ptr .align 1 _Z26kernel_linearInterpolationPfPiiS0_iiiS_iS_iS__param_7,
	.param .u32 _Z26kernel_linearInterpolationPfPiiS0_iiiS_iS_iS__param_8,
	.param .u64 .ptr .align 1 _Z26kernel_linearInterpolationPfPiiS0_iiiS_iS_iS__param_9,
	.param .u32 _Z26kernel_linearInterpolationPfPiiS0_iiiS_iS_iS__param_10,
	.param .u64 .ptr .align 1 _Z26kernel_linearInterpolationPfPiiS0_iiiS_iS_iS__param_11
)
{
	.local .align 8 .b8 	__local_depot0[24];
	.reg .b64 	%SP;
	.reg .b64 	%SPL;
	.reg .pred 	%p<11>;
	.reg .b32 	%r<27>;
	.reg .b32 	%f<26>;
	.reg .b64 	%rd<31>;
	.reg .b64 	%fd<4>;

	mov.u64 	%SPL, __local_depot0;
	cvta.local.u64 	%SP, %SPL;
	ld.param.u64 	%rd6, [_Z26kernel_linearInterpolationPfPiiS0_iiiS_iS_iS__param_0];
	ld.param.u32 	%r10, [_Z26kernel_linearInterpolationPfPiiS0_iiiS_iS_iS__param_4];
	ld.param.u32 	%r8, [_Z26kernel_linearInterpolationPfPiiS0_iiiS_iS_iS__param_5];
	ld.param.u64 	%rd7, [_Z26kernel_linearInterpolationPfPiiS0_iiiS_iS_iS__param_7];
	ld.param.u32 	%r9, [_Z26kernel_linearInterpolationPfPiiS0_iiiS_iS_iS__param_8];
	ld.param.u64 	%rd8, [_Z26kernel_linearInterpolationPfPiiS0_iiiS_iS_iS__param_9];
	ld.param.u32 	%r11, [_Z26kernel_linearInterpolationPfPiiS0_iiiS_iS_iS__param_10];
	ld.param.u64 	%rd9, [_Z26kernel_linearInterpolationPfPiiS0_iiiS_iS_iS__param_11];
	cvta.to.global.u64 	%rd1, %rd9;
	cvta.to.global.u64 	%rd2, %rd6;
	cvta.to.global.u64 	%rd3, %rd7;
	cvta.to.global.u64 	%rd4, %rd8;
	mov.u32 	%r12, %ctaid.x;
	mov.u32 	%r13, %ntid.x;
	mov.u32 	%r14, %tid.x;
	mad.lo.s32 	%r1, %r12, %r13, %r14;
	mov.u32 	%r15, %ctaid.y;
	mov.u32 	%r16, %ntid.y;
	mov.u32 	%r17, %tid.y;
	mad.lo.s32 	%r18, %r15, %r16, %r17;
	setp.ge.s32 	%p1, %r1, %r11;
	setp.ge.s32 	%p2, %r18, %r10;
	or.pred  	%p3, %p1, %p2;
	@%p3 bra 	$L__BB0_12;
	mul.wide.s32 	%rd10, %r1, 4;
	add.s64 	%rd11, %rd4, %rd10;
	ld.global.f32 	%f1, [%rd11];
	mad.lo.s32 	%r3, %r10, %r1, %r18;
	setp.ne.s32 	%p4, %r1, 0;
	@%p4 bra 	$L__BB0_6;
	ld.global.f32 	%f2, [%rd4];
	ld.global.f32 	%f3, [%rd3];
	setp.geu.f32 	%p5, %f2, %f3;
	@%p5 bra 	$L__BB0_6;
	sub.f32 	%f16, %f3, %f2;
	ld.global.f32 	%f17, [%rd3+4];
	sub.f32 	%f4, %f17, %f3;
	setp.geu.f32 	%p10, %f16, %f4;
	@%p10 bra 	$L__BB0_5;
	add.s32 	%r25, %r8, %r18;
	mul.wide.s32 	%rd25, %r25, 4;
	add.s64 	%rd26, %rd2, %rd25;
	ld.global.f32 	%f18, [%rd26];
	mul.wide.u32 	%rd27, %r18, 4;
	add.s64 	%rd28, %rd2, %rd27;
	ld.global.f32 	%f19, [%rd28];
	sub.f32 	%f20, %f18, %f19;
	sub.f32 	%f21, %f3, %f4;
	sub.f32 	%f22, %f19, %f20;
	sub.f32 	%f23, %f1, %f21;
	div.rn.f32 	%f24, %f23, %f4;
	fma.rn.f32 	%f25, %f20, %f24, %f22;
	mul.wide.u32 	%rd29, %r3, 4;
	add.s64 	%rd30, %rd1, %rd29;
	st.global.f32 	[%rd30], %f25;
	bra.uni 	$L__BB0_12;
$L__BB0_5:
	mul.wide.u32 	%rd23, %r3, 4;
	add.s64 	%rd24, %rd1, %rd23;
	mov.b32 	%r24, 2143289344;
	st.global.u32 	[%rd24], %r24;
	bra.uni 	$L__BB0_12;
$L__BB0_6:
	setp.lt.s32 	%p6, %r9, 2;
	@%p6 bra 	$L__BB0_12;
	add.s32 	%r4, %r9, -2;
	mov.b32 	%r26, 0;
$L__BB0_8:
	mul.wide.u32 	%rd12, %r26, 4;
	add.s64 	%rd5, %rd3, %rd12;
	ld.global.f32 	%f5, [%rd5];
	setp.gtu.f32 	%p7, %f5, %f1;
	@%p7 bra 	$L__BB0_11;
	ld.global.f32 	%f6, [%rd5+4];
	setp.gtu.f32 	%p8, %f1, %f6;
	@%p8 bra 	$L__BB0_11;
	add.u64 	%rd13, %SP, 0;
	add.u64 	%rd14, %SPL, 0;
	cvt.f64.f32 	%fd1, %f5;
	cvt.f64.f32 	%fd2, %f1;
	cvt.f64.f32 	%fd3, %f6;
	st.local.f64 	[%rd14], %fd1;
	st.local.f64 	[%rd14+8], %fd2;
	st.local.f64 	[%rd14+16], %fd3;
	mov.u64 	%rd15, $str;
	cvta.global.u64 	%rd16, %rd15;
	{ // callseq 0, 0
	.param .b64 param0;
	st.param.b64 	[param0], %rd16;
	.param .b64 param1;
	st.param.b64 	[param1], %rd13;
	.param .b32 retval0;
	call.uni (retval0), 
	vprintf, 
	(
	param0, 
	param1
	);
	ld.param.b32 	%r20, [retval0];
	} // callseq 0
	mad.lo.s32 	%r22, %r26, %r8, %r18;
	add.s32 	%r23, %r22, %r8;
	mul.wide.s32 	%rd17, %r23, 4;
	add.s64 	%rd18, %rd2, %rd17;
	ld.global.f32 	%f7, [%rd18];
	mul.wide.s32 	%rd19, %r22, 4;
	add.s64 	%rd20, %rd2, %rd19;
	ld.global.f32 	%f8, [%rd20];
	sub.f32 	%f9, %f7, %f8;
	ld.global.f32 	%f10, [%rd5];
	ld.global.f32 	%f11, [%rd5+4];
	sub.f32 	%f12, %f1, %f10;
	sub.f32 	%f13, %f11, %f10;
	div.rn.f32 	%f14, %f12, %f13;
	fma.rn.f32 	%f15, %f9, %f14, %f8;
	mul.wide.s32 	%rd21, %r3, 4;
	add.s64 	%rd22, %rd1, %rd21;
	st.global.f32 	[%rd22], %f15;
	bra.uni 	$L__BB0_12;
$L__BB0_11:
	add.s32 	%r6, %r26, 1;
	setp.ne.s32 	%p9, %r26, %r4;
	mov.u32 	%r26, %r6;
	@%p9 bra 	$L__BB0_8;
$L__BB0_12:
	ret;

}


// ===== COMPILED SASS (sm_100) =====

	.target	sm_100

	.elftype	@"ET_EXEC"


//--------------------- .note.nv.tkinfo           --------------------------
	.section	.note.nv.tkinfo,"",@"SHT_NOTE"
	.sectionflags	@"SHF_NOTE_NV_TKINFO"
	.tkinfo
        /*0018*/ 	.word	0x00000002
        /*0030*/ 	.string	""
        /*0030*/ 	.string	"ptxas"
        /*0030*/ 	.string	"Cuda compilation tools, release 13.0, V13.0.88"
        /*0030*/ 	.string	"Build cuda_13.0.r13.0/compiler.36424714_0"
        /*0030*/ 	.string	"-arch sm_100 -m 64 "



//--------------------- .note.nv.cuinfo           --------------------------
	.section	.note.nv.cuinfo,"",@"SHT_NOTE"
	.sectionflags	@"SHF_NOTE_NV_CUINFO"
        /*0018*/ 	.short	0x0002
        /*001a*/ 	.short	0x0064
        /*001c*/ 	.short	0x0082
	.zero		2


//--------------------- .nv.info                  --------------------------
	.section	.nv.info,"",@"SHT_CUDA_INFO"
	.align	4


	//----- nvinfo : EIATTR_REGCOUNT
	.align		4
        /*0000*/ 	.byte	0x04, 0x2f
        /*0002*/ 	.short	(.L_2 - .L_1)
	.align		4
.L_1:
        /*0004*/ 	.word	index@(_Z26kernel_linearInterpolationPfPiiS0_iiiS_iS_iS_)
        /*0008*/ 	.word	0x0000001b


	//----- nvinfo : EIATTR_FRAME_SIZE
	.align		4
.L_2:
        /*000c*/ 	.byte	0x04, 0x11
        /*000e*/ 	.short	(.L_4 - .L_3)
	.align		4
.L_3:
        /*0010*/ 	.word	index@($__internal_0_$__cuda_sm3x_div_rn_noftz_f32_slowpath)
        /*0014*/ 	.word	0x00000018


	//----- nvinfo : EIATTR_FRAME_SIZE
	.align		4
.L_4:
        /*0018*/ 	.byte	0x04, 0x11
        /*001a*/ 	.short	(.L_6 - .L_5)
	.align		4
.L_5:
        /*001c*/ 	.word	index@(_Z26kernel_linearInterpolationPfPiiS0_iiiS_iS_iS_)
        /*0020*/ 	.word	0x00000018


	//----- nvinfo : EIATTR_MIN_STACK_SIZE
	.align		4
.L_6:
        /*0024*/ 	.byte	0x04, 0x12
        /*0026*/ 	.short	(.L_8 - .L_7)
	.align		4
.L_7:
        /*0028*/ 	.word	index@(_Z26kernel_linearInterpolationPfPiiS0_iiiS_iS_iS_)
        /*002c*/ 	.word	0x00000018
.L_8:


//--------------------- .nv.compat                --------------------------
	.section	.nv.compat,"",@"SHT_CUDA_COMPAT_INFO"
	.align	4
        /*0000*/ 	.byte	0x02, 0x09, 0x00, 0x00, 0x02, 0x02, 0x01, 0x00, 0x02, 0x05, 0x05, 0x00, 0x03, 0x07, 0x01, 0x01
        /*0010*/ 	.byte	0x02, 0x03, 0x00, 0x00, 0x02, 0x06, 0x01, 0x00, 0x04, 0x0b, 0x08, 0x00, 0x01, 0x00, 0x00, 0x00
        /*0020*/ 	.byte	0x00, 0x00, 0x00, 0x00


//--------------------- .nv.info._Z26kernel_linearInterpolationPfPiiS0_iiiS_iS_iS_ --------------------------
	.section	.nv.info._Z26kernel_linearInterpolationPfPiiS0_iiiS_iS_iS_,"",@"SHT_CUDA_INFO"
	.sectionflags	@""
	.align	4


	//----- nvinfo : EIATTR_CUDA_API_VERSION
	.align		4
        /*0000*/ 	.byte	0x04, 0x37
        /*0002*/ 	.short	(.L_10 - .L_9)
.L_9:
        /*0004*/ 	.word	0x00000082


	//----- nvinfo : EIATTR_KPARAM_INFO
	.align		4
.L_10:
        /*0008*/ 	.byte	0x04, 0x17
        /*000a*/ 	.short	(.L_12 - .L_11)
.L_11:
        /*000c*/ 	.word	0x00000000
        /*0010*/ 	.short	0x000b
        /*0012*/ 	.short	0x0050
        /*0014*/ 	.byte	0x00, 0xf5, 0x21, 0x00


	//----- nvinfo : EIATTR_KPARAM_INFO
	.align		4
.L_12:
        /*0018*/ 	.byte	0x04, 0x17
        /*001a*/ 	.short	(.L_14 - .L_13)
.L_13:
        /*001c*/ 	.word	0x00000000
        /*0020*/ 	.short	0x000a
        /*0022*/ 	.short	0x0048
        /*0024*/ 	.byte	0x00, 0xf0, 0x11, 0x00


	//----- nvinfo : EIATTR_KPARAM_INFO
	.align		4
.L_14:
        /*0028*/ 	.byte	0x04, 0x17
        /*002a*/ 	.short	(.L_16 - .L_15)
.L_15:
        /*002c*/ 	.word	0x00000000
        /*0030*/ 	.short	0x0009
        /*0032*/ 	.short	0x0040
        /*0034*/ 	.byte	0x00, 0xf5, 0x21, 0x00


	//----- nvinfo : EIATTR_KPARAM_INFO
	.align		4
.L_16:
        /*0038*/ 	.byte	0x04, 0x17
        /*003a*/ 	.short	(.L_18 - .L_17)
.L_17:
        /*003c*/ 	.word	0x00000000
        /*0040*/ 	.short	0x0008
        /*0042*/ 	.short	0x0038
        /*0044*/ 	.byte	0x00, 0xf0, 0x11, 0x00


	//----- nvinfo : EIATTR_KPARAM_INFO
	.align		4
.L_18:
        /*0048*/ 	.byte	0x04, 0x17
        /*004a*/ 	.short	(.L_20 - .L_19)
.L_19:
        /*004c*/ 	.word	0x00000000
        /*0050*/ 	.short	0x0007
        /*0052*/ 	.short	0x0030
        /*0054*/ 	.byte	0x00, 0xf5, 0x21, 0x00


	//----- nvinfo : EIATTR_KPARAM_INFO
	.align		4
.L_20:
        /*0058*/ 	.byte	0x04, 0x17
        /*005a*/ 	.short	(.L_22 - .L_21)
.L_21:
        /*005c*/ 	.word	0x00000000
        /*0060*/ 	.short	0x0006
        /*0062*/ 	.short	0x0028
        /*0064*/ 	.byte	0x00, 0xf0, 0x11, 0x00


	//----- nvinfo : EIATTR_KPARAM_INFO
	.align		4
.L_22:
        /*0068*/ 	.byte	0x04, 0x17
        /*006a*/ 	.short	(.L_24 - .L_23)
.L_23:
        /*006c*/ 	.word	0x00000000
        /*0070*/ 	.short	0x0005
        /*0072*/ 	.short	0x0024
        /*0074*/ 	.byte	0x00, 0xf0, 0x11, 0x00


	//----- nvinfo : EIATTR_KPARAM_INFO
	.align		4
.L_24:
        /*0078*/ 	.byte	0x04, 0x17
        /*007a*/ 	.short	(.L_26 - .L_25)
.L_25:
        /*007c*/ 	.word	0x00000000
        /*0080*/ 	.short	0x0004
        /*0082*/ 	.short	0x0020
        /*0084*/ 	.byte	0x00, 0xf0, 0x11, 0x00


	//----- nvinfo : EIATTR_KPARAM_INFO
	.align		4
.L_26:
        /*0088*/ 	.byte	0x04, 0x17
        /*008a*/ 	.short	(.L_28 - .L_27)
.L_27:
        /*008c*/ 	.word	0x00000000
        /*0090*/ 	.short	0x0003
        /*0092*/ 	.short	0x0018
        /*0094*/ 	.byte	0x00, 0xf5, 0x21, 0x00


	//----- nvinfo : EIATTR_KPARAM_INFO
	.align		4
.L_28:
        /*0098*/ 	.byte	0x04, 0x17
        /*009a*/ 	.short	(.L_30 - .L_29)
.L_29:
        /*009c*/ 	.word	0x00000000
        /*00a0*/ 	.short	0x0002
        /*00a2*/ 	.short	0x0010
        /*00a4*/ 	.byte	0x00, 0xf0, 0x11, 0x00


	//----- nvinfo : EIATTR_KPARAM_INFO
	.align		4
.L_30:
        /*00a8*/ 	.byte	0x04, 0x17
        /*00aa*/ 	.short	(.L_32 - .L_31)
.L_31:
        /*00ac*/ 	.word	0x00000000
        /*00b0*/ 	.short	0x0001
        /*00b2*/ 	.short	0x0008
        /*00b4*/ 	.byte	0x00, 0xf5, 0x21, 0x00


	//----- nvinfo : EIATTR_KPARAM_INFO
	.align		4
.L_32:
        /*00b8*/ 	.byte	0x04, 0x17
        /*00ba*/ 	.short	(.L_34 - .L_33)
.L_33:
        /*00bc*/ 	.word	0x00000000
        /*00c0*/ 	.short	0x0000
        /*00c2*/ 	.short	0x0000
        /*00c4*/ 	.byte	0x00, 0xf5, 0x21, 0x00


	//----- nvinfo : EIATTR_SPARSE_MMA_MASK
	.align		4
.L_34:
        /*00c8*/ 	.byte	0x03, 0x50
        /*00ca*/ 	.short	0x0000


	//----- nvinfo : EIATTR_MAXREG_COUNT
	.align		4
        /*00cc*/ 	.byte	0x03, 0x1b
        /*00ce*/ 	.short	0x00ff


	//----- nvinfo : EIATTR_EXTERNS
	.align		4
        /*00d0*/ 	.byte	0x04, 0x0f
        /*00d2*/ 	.short	(.L_36 - .L_35)


	//   ....[0]....
	.align		4
.L_35:
        /*00d4*/ 	.word	index@(vprintf)


	//----- nvinfo : EIATTR_MERCURY_ISA_VERSION
	.align		4
.L_36:
        /*00d8*/ 	.byte	0x03, 0x5f
        /*00da*/ 	.short	0x0101


	//----- nvinfo : EIATTR_VRC_CTA_INIT_COUNT
	.align		4
        /*00dc*/ 	.byte	0x02, 0x4a
	.zero		1
	.zero		1


	//----- nvinfo : EIATTR_SYSCALL_OFFSETS
	.align		4
        /*00e0*/ 	.byte	0x04, 0x46
        /*00e2*/ 	.short	(.L_38 - .L_37)


	//   ....[0]....
.L_37:
        /*00e4*/ 	.word	0x00000670


	//----- nvinfo : EIATTR_EXIT_INSTR_OFFSETS
	.align		4
.L_38:
        /*00e8*/ 	.byte	0x04, 0x1c
        /*00ea*/ 	.short	(.L_40 - .L_39)


	//   ....[0]....
.L_39:
        /*00ec*/ 	.word	0x00000120


	//   ....[1]....
        /*00f0*/ 	.word	0x00000410


	//   ....[2]....
        /*00f4*/ 	.word	0x00000460


	//   ....[3]....
        /*00f8*/ 	.word	0x000004a0


	//   ....[4]....
        /*00fc*/ 	.word	0x000005a0


	//   ....[5]....
        /*0100*/ 	.word	0x00000850


	//----- nvinfo : EIATTR_CRS_STACK_SIZE
	.align		4
.L_40:
        /*0104*/ 	.byte	0x04, 0x1e
        /*0106*/ 	.short	(.L_42 - .L_41)
.L_41:
        /*0108*/ 	.word	0x00000000


	//----- nvinfo : EIATTR_CBANK_PARAM_SIZE
	.align		4
.L_42:
        /*010c*/ 	.byte	0x03, 0x19
        /*010e*/ 	.short	0x0058


	//----- nvinfo : EIATTR_PARAM_CBANK
	.align		4
        /*0110*/ 	.byte	0x04, 0x0a
        /*0112*/ 	.short	(.L_44 - .L_43)
	.align		4
.L_43:
        /*0114*/ 	.word	index@(.nv.constant0._Z26kernel_linearInterpolationPfPiiS0_iiiS_iS_iS_)
        /*0118*/ 	.short	0x0380
        /*011a*/ 	.short	0x0058


	//----- nvinfo : EIATTR_SW_WAR
	.align		4
.L_44:
        /*011c*/ 	.byte	0x04, 0x36
        /*011e*/ 	.short	(.L_46 - .L_45)
.L_45:
        /*0120*/ 	.word	0x00000008
.L_46:


//--------------------- .nv.callgraph             --------------------------
	.section	.nv.callgraph,"",@"SHT_CUDA_CALLGRAPH"
	.align	4
	.sectionentsize	8
	.align		4
        /*0000*/ 	.word	0x00000000
	.align		4
        /*0004*/ 	.word	0xffffffff
	.align		4
        /*0008*/ 	.word	index@(_Z26kernel_linearInterpolationPfPiiS0_iiiS_iS_iS_)
	.align		4
        /*000c*/ 	.word	index@(vprintf)
	.align		4
        /*0010*/ 	.word	0x00000000
	.align		4
        /*0014*/ 	.word	0xfffffffe
	.align		4
        /*0018*/ 	.word	0x00000000
	.align		4
        /*001c*/ 	.word	0xfffffffd
	.align		4
        /*0020*/ 	.word	0x00000000
	.align		4
        /*0024*/ 	.word	0xfffffffc


//--------------------- .nv.constant4             --------------------------
	.section	.nv.constant4,"a",@progbits
	.align	8
	.align		8
.nv.constant4:
        /*0000*/ 	.dword	vprintf
	.align		8
        /*0008*/ 	.dword	$str


//--------------------- .text._Z26kernel_linearInterpolationPfPiiS0_iiiS_iS_iS_ --------------------------
	.section	.text._Z26kernel_linearInterpolationPfPiiS0_iiiS_iS_iS_,"ax",@progbits
	.align	128
        .global         _Z26kernel_linearInterpolationPfPiiS0_iiiS_iS_iS_
        .type           _Z26kernel_linearInterpolationPfPiiS0_iiiS_iS_iS_,@function
        .size           _Z26kernel_linearInterpolationPfPiiS0_iiiS_iS_iS_,(.L_x_24 - _Z26kernel_linearInterpolationPfPiiS0_iiiS_iS_iS_)
        .other          _Z26kernel_linearInterpolationPfPiiS0_iiiS_iS_iS_,@"STO_CUDA_ENTRY STV_DEFAULT"
_Z26kernel_linearInterpolationPfPiiS0_iiiS_iS_iS_:
.text._Z26kernel_linearInterpolationPfPiiS0_iiiS_iS_iS_:
[----:B------:R-:W0:Y:S01]  /*0000*/  LDC R1, c[0x0][0x37c] ;  /* 0x0000df00ff017b82 */ /* 0x000e220000000800 */
[----:B------:R-:W1:Y:S01]  /*0010*/  S2R R0, SR_TID.Y ;  /* 0x0000000000007919 */ /* 0x000e620000002200 */
[----:B------:R-:W2:Y:S06]  /*0020*/  LDCU UR5, c[0x0][0x2fc] ;  /* 0x00005f80ff0577ac */ /* 0x000eac0008000800 */
[----:B------:R-:W3:Y:S01]  /*0030*/  LDC R22, c[0x0][0x360] ;  /* 0x0000d800ff167b82 */ /* 0x000ee20000000800 */
[----:B0-----:R-:W-:Y:S01]  /*0040*/  VIADD R1, R1, 0xffffffe8 ;  /* 0xffffffe801017836 */ /* 0x001fe20000000000 */
[----:B------:R-:W3:Y:S01]  /*0050*/  S2R R3, SR_TID.X ;  /* 0x0000000000037919 */ /* 0x000ee20000002100 */
[----:B------:R-:W0:Y:S01]  /*0060*/  LDCU UR8, c[0x0][0x3a0] ;  /* 0x00007400ff0877ac */ /* 0x000e220008000800 */
[----:B------:R-:W4:Y:S04]  /*0070*/  LDCU UR9, c[0x0][0x3c8] ;  /* 0x00007900ff0977ac */ /* 0x000f280008000800 */
[----:B------:R-:W1:Y:S01]  /*0080*/  S2UR UR7, SR_CTAID.Y ;  /* 0x00000000000779c3 */ /* 0x000e620000002600 */
[----:B------:R-:W5:Y:S07]  /*0090*/  LDCU UR4, c[0x0][0x2f8] ;  /* 0x00005f00ff0477ac */ /* 0x000f6e0008000800 */
[----:B------:R-:W1:Y:S08]  /*00a0*/  LDC R19, c[0x0][0x364] ;  /* 0x0000d900ff137b82 */ /* 0x000e700000000800 */
[----:B------:R-:W3:Y:S01]  /*00b0*/  S2UR UR6, SR_CTAID.X ;  /* 0x00000000000679c3 */ /* 0x000ee20000002500 */
[----:B-----5:R-:W-:-:S05]  /*00c0*/  IADD3 R6, P1, PT, R1, UR4, RZ ;  /* 0x0000000401067c10 */ /* 0x020fca000ff3e0ff */
[----:B--2---:R-:W-:Y:S02]  /*00d0*/  IMAD.X R7, RZ, RZ, UR5, P1 ;  /* 0x00000005ff077e24 */ /* 0x004fe400088e06ff */
[----:B-1----:R-:W-:-:S05]  /*00e0*/  IMAD R19, R19, UR7, R0 ;  /* 0x0000000713137c24 */ /* 0x002fca000f8e0200 */
[----:B0-----:R-:W-:Y:S01]  /*00f0*/  ISETP.GE.AND P0, PT, R19, UR8, PT ;  /* 0x0000000813007c0c */ /* 0x001fe2000bf06270 */
[----:B---3--:R-:W-:-:S05]  /*0100*/  IMAD R22, R22, UR6, R3 ;  /* 0x0000000616167c24 */ /* 0x008fca000f8e0203 */
[----:B----4-:R-:W-:-:S13]  /*0110*/  ISETP.GE.OR P0, PT, R22, UR9, P0 ;  /* 0x0000000916007c0c */ /* 0x010fda0008706670 */
[----:B------:R-:W-:Y:S05]  /*0120*/  @P0 EXIT ;  /* 0x000000000000094d */ /* 0x000fea0003800000 */
[----:B------:R-:W0:Y:S01]  /*0130*/  LDC.64 R2, c[0x0][0x3c0] ;  /* 0x0000f000ff027b82 */ /* 0x000e220000000a00 */
[----:B------:R-:W1:Y:S01]  /*0140*/  LDCU.64 UR36, c[0x0][0x358] ;  /* 0x00006b00ff2477ac */ /* 0x000e620008000a00 */
[----:B0-----:R-:W-:-:S05]  /*0150*/  IMAD.WIDE R2, R22, 0x4, R2 ;  /* 0x0000000416027825 */ /* 0x001fca00078e0202 */
[----:B-1----:R0:W5:Y:S01]  /*0160*/  LDG.E R18, desc[UR36][R2.64] ;  /* 0x0000002402127981 */ /* 0x002162000c1e1900 */
[C---:B------:R-:W-:Y:S01]  /*0170*/  ISETP.NE.AND P0, PT, R22.reuse, RZ, PT ;  /* 0x000000ff1600720c */ /* 0x040fe20003f05270 */
[----:B------:R-:W-:Y:S01]  /*0180*/  BSSY.RECONVERGENT B0, `(.L_x_0) ;  /* 0x000002f000007945 */ /* 0x000fe20003800200 */
[----:B------:R-:W-:-:S11]  /*0190*/  IMAD R22, R22, UR8, R19 ;  /* 0x0000000816167c24 */ /* 0x000fd6000f8e0213 */
[----:B0-----:R-:W-:Y:S05]  /*01a0*/  @P0 BRA `(.L_x_1) ;  /* 0x0000000000b00947 */ /* 0x001fea0003800000 */
[----:B------:R-:W0:Y:S08]  /*01b0*/  LDC.64 R2, c[0x0][0x3c0] ;  /* 0x0000f000ff027b82 */ /* 0x000e300000000a00 */
[----:B------:R-:W1:Y:S01]  /*01c0*/  LDC.64 R4, c[0x0][0x3b0] ;  /* 0x0000ec00ff047b82 */ /* 0x000e620000000a00 */
[----:B0-----:R-:W2:Y:S04]  /*01d0*/  LDG.E R2, desc[UR36][R2.64] ;  /* 0x0000002402027981 */ /* 0x001ea8000c1e1900 */
[----:B-1----:R-:W2:Y:S02]  /*01e0*/  LDG.E R9, desc[UR36][R4.64] ;  /* 0x0000002404097981 */ /* 0x002ea4000c1e1900 */
[----:B--2---:R-:W-:-:S13]  /*01f0*/  FSETP.GEU.AND P0, PT, R2, R9, PT ;  /* 0x000000090200720b */ /* 0x004fda0003f0e000 */
[----:B------:R-:W-:Y:S05]  /*0200*/  @P0 BRA `(.L_x_1) ;  /* 0x0000000000980947 */ /* 0x000fea0003800000 */
[----:B------:R-:W2:Y:S01]  /*0210*/  LDG.E R4, desc[UR36][R4.64+0x4] ;  /* 0x0000042404047981 */ /* 0x000ea2000c1e1900 */
[----:B------:R-:W-:Y:S01]  /*0220*/  FADD R2, -R2, R9 ;  /* 0x0000000902027221 */ /* 0x000fe20000000100 */
[----:B--2---:R-:W-:-:S05]  /*0230*/  FADD R3, -R9, R4 ;  /* 0x0000000409037221 */ /* 0x004fca0000000100 */
[----:B------:R-:W-:-:S13]  /*0240*/  FSETP.GEU.AND P0, PT, R2, R3, PT ;  /* 0x000000030200720b */ /* 0x000fda0003f0e000 */
[----:B------:R-:W-:Y:S05]  /*0250*/  @P0 BRA `(.L_x_2) ;  /* 0x0000000000700947 */ /* 0x000fea0003800000 */
[----:B------:R-:W0:Y:S01]  /*0260*/  LDC.64 R4, c[0x0][0x380] ;  /* 0x0000e000ff047b82 */ /* 0x000e220000000a00 */
[----:B------:R-:W1:Y:S02]  /*0270*/  LDCU UR4, c[0x0][0x3a4] ;  /* 0x00007480ff0477ac */ /* 0x000e640008000800 */
[C---:B-1----:R-:W-:Y:S02]  /*0280*/  VIADD R11, R19.reuse, UR4 ;  /* 0x00000004130b7c36 */ /* 0x042fe40008000000 */
[----:B0-----:R-:W-:-:S04]  /*0290*/  IMAD.WIDE.U32 R6, R19, 0x4, R4 ;  /* 0x0000000413067825 */ /* 0x001fc800078e0004 */
[----:B------:R-:W-:Y:S02]  /*02a0*/  IMAD.WIDE R4, R11, 0x4, R4 ;  /* 0x000000040b047825 */ /* 0x000fe400078e0204 */
[----:B------:R-:W2:Y:S04]  /*02b0*/  LDG.E R7, desc[UR36][R6.64] ;  /* 0x0000002406077981 */ /* 0x000ea8000c1e1900 */
[----:B------:R-:W2:Y:S01]  /*02c0*/  LDG.E R2, desc[UR36][R4.64] ;  /* 0x0000002404027981 */ /* 0x000ea2000c1e1900 */
[----:B------:R-:W0:Y:S01]  /*02d0*/  MUFU.RCP R0, R3 ;  /* 0x0000000300007308 */ /* 0x000e220000001000 */
[----:B------:R-:W-:Y:S01]  /*02e0*/  FADD R9, R9, -R3 ;  /* 0x8000000309097221 */ /* 0x000fe20000000000 */
[----:B------:R-:W-:Y:S03]  /*02f0*/  BSSY.RECONVERGENT B1, `(.L_x_3) ;  /* 0x000000d000017945 */ /* 0x000fe60003800200 */
[----:B-----5:R-:W-:-:S04]  /*0300*/  FADD R18, R18, -R9 ;  /* 0x8000000912127221 */ /* 0x020fc80000000000 */
[----:B------:R-:W1:Y:S01]  /*0310*/  FCHK P0, R18, R3 ;  /* 0x0000000312007302 */ /* 0x000e620000000000 */
[----:B0-----:R-:W-:-:S04]  /*0320*/  FFMA R11, -R3, R0, 1 ;  /* 0x3f800000030b7423 */ /* 0x001fc80000000100 */
[----:B------:R-:W-:-:S04]  /*0330*/  FFMA R11, R0, R11, R0 ;  /* 0x0000000b000b7223 */ /* 0x000fc80000000000 */
[----:B------:R-:W-:-:S04]  /*0340*/  FFMA R0, R18, R11, RZ ;  /* 0x0000000b12007223 */ /* 0x000fc800000000ff */
[----:B------:R-:W-:-:S04]  /*0350*/  FFMA R8, -R3, R0, R18 ;  /* 0x0000000003087223 */ /* 0x000fc80000000112 */
[----:B------:R-:W-:Y:S01]  /*0360*/  FFMA R0, R11, R8, R0 ;  /* 0x000000080b007223 */ /* 0x000fe20000000000 */
[----:B--2---:R-:W-:-:S04]  /*0370*/  FADD R2, R2, -R7 ;  /* 0x8000000702027221 */ /* 0x004fc80000000000 */
[----:B------:R-:W-:Y:S01]  /*0380*/  FADD R5, R7, -R2 ;  /* 0x8000000207057221 */ /* 0x000fe20000000000 */
[----:B-1----:R-:W-:Y:S06]  /*0390*/  @!P0 BRA `(.L_x_4) ;  /* 0x0000000000088947 */ /* 0x002fec0003800000 */
[----:B------:R-:W-:-:S07]  /*03a0*/  MOV R4, 0x3c0 ;  /* 0x000003c000047802 */ /* 0x000fce0000000f00 */
[----:B------:R-:W-:Y:S05]  /*03b0*/  CALL.REL.NOINC `($__internal_0_$__cuda_sm3x_div_rn_noftz_f32_slowpath) ;  /* 0x0000000400287944 */ /* 0x000fea0003c00000 */
.L_x_4:
[----:B------:R-:W-:Y:S05]  /*03c0*/  BSYNC.RECONVERGENT B1 ;  /* 0x0000000000017941 */ /* 0x000fea0003800200 */
.L_x_3:
[----:B------:R-:W0:Y:S01]  /*03d0*/  LDC.64 R6, c[0x0][0x3d0] ;  /* 0x0000f400ff067b82 */ /* 0x000e220000000a00 */
[----:B------:R-:W-:Y:S01]  /*03e0*/  FFMA R5, R2, R0, R5 ;  /* 0x0000000002057223 */ /* 0x000fe20000000005 */
[----:B0-----:R-:W-:-:S05]  /*03f0*/  IMAD.WIDE.U32 R22, R22, 0x4, R6 ;  /* 0x0000000416167825 */ /* 0x001fca00078e0006 */
[----:B------:R-:W-:Y:S01]  /*0400*/  STG.E desc[UR36][R22.64], R5 ;  /* 0x0000000516007986 */ /* 0x000fe2000c101924 */
[----:B------:R-:W-:Y:S05]  /*0410*/  EXIT ;  /* 0x000000000000794d */ /* 0x000fea0003800000 */
.L_x_2:
[----:B------:R-:W0:Y:S01]  /*0420*/  LDC.64 R2, c[0x0][0x3d0] ;  /* 0x0000f400ff027b82 */ /* 0x000e220000000a00 */
[----:B------:R-:W-:Y:S01]  /*0430*/  MOV R5, 0x7fc00000 ;  /* 0x7fc0000000057802 */ /* 0x000fe20000000f00 */
[----:B0-----:R-:W-:-:S05]  /*0440*/  IMAD.WIDE.U32 R2, R22, 0x4, R2 ;  /* 0x0000000416027825 */ /* 0x001fca00078e0002 */
[----:B------:R-:W-:Y:S01]  /*0450*/  STG.E desc[UR36][R2.64], R5 ;  /* 0x0000000502007986 */ /* 0x000fe2000c101924 */
[----:B------:R-:W-:Y:S05]  /*0460*/  EXIT ;  /* 0x000000000000794d */ /* 0x000fea0003800000 */
.L_x_1:
[----:B------:R-:W-:Y:S05]  /*0470*/  BSYNC.RECONVERGENT B0 ;  /* 0x0000000000007941 */ /* 0x000fea0003800200 */
.L_x_0:
[----:B------:R-:W0:Y:S02]  /*0480*/  LDC R5, c[0x0][0x3b8] ;  /* 0x0000ee00ff057b82 */ /* 0x000e240000000800 */
[----:B0-----:R-:W-:-:S13]  /*0490*/  ISETP.GE.AND P0, PT, R5, 0x2, PT ;  /* 0x000000020500780c */ /* 0x001fda0003f06270 */
[----:B------:R-:W-:Y:S05]  /*04a0*/  @!P0 EXIT ;  /* 0x000000000000894d */ /* 0x000fea0003800000 */
[----:B------:R-:W0:Y:S01]  /*04b0*/  LDC.64 R2, c[0x0][0x3b0] ;  /* 0x0000ec00ff027b82 */ /* 0x000e220000000a00 */
[----:B------:R-:W-:Y:S02]  /*04c0*/  VIADD R5, R5, 0xfffffffe ;  /* 0xfffffffe05057836 */ /* 0x000fe40000000000 */
[----:B------:R-:W-:-:S07]  /*04d0*/  IMAD.MOV.U32 R24, RZ, RZ, RZ ;  /* 0x000000ffff187224 */ /* 0x000fce00078e00ff */
.L_x_8:
[----:B0-----:R-:W-:-:S05]  /*04e0*/  IMAD.WIDE.U32 R16, R24, 0x4, R2 ;  /* 0x0000000418107825 */ /* 0x001fca00078e0002 */
[----:B------:R-:W2:Y:S01]  /*04f0*/  LDG.E R9, desc[UR36][R16.64] ;  /* 0x0000002410097981 */ /* 0x000ea2000c1e1900 */
[----:B------:R-:W-:Y:S01]  /*0500*/  BSSY.RECONVERGENT B6, `(.L_x_5) ;  /* 0x0000006000067945 */ /* 0x000fe20003800200 */
[----:B--2--5:R-:W-:-:S13]  /*0510*/  FSETP.GTU.AND P0, PT, R9, R18, PT ;  /* 0x000000120900720b */ /* 0x024fda0003f0c000 */
[----:B------:R-:W-:Y:S05]  /*0520*/  @P0 BRA `(.L_x_6) ;  /* 0x00000000000c0947 */ /* 0x000fea0003800000 */
[----:B------:R-:W2:Y:S02]  /*0530*/  LDG.E R13, desc[UR36][R16.64+0x4] ;  /* 0x00000424100d7981 */ /* 0x000ea4000c1e1900 */
[----:B--2---:R-:W-:-:S13]  /*0540*/  FSETP.GTU.AND P0, PT, R18, R13, PT ;  /* 0x0000000d1200720b */ /* 0x004fda0003f0c000 */
[----:B------:R-:W-:Y:S05]  /*0550*/  @!P0 BRA `(.L_x_7) ;  /* 0x0000000000148947 */ /* 0x000fea0003800000 */
.L_x_6:
[----:B------:R-:W-:Y:S05]  /*0560*/  BSYNC.RECONVERGENT B6 ;  /* 0x0000000000067941 */ /* 0x000fea0003800200 */
.L_x_5:
[C---:B------:R-:W-:Y:S01]  /*0570*/  ISETP.NE.AND P0, PT, R24.reuse, R5, PT ;  /* 0x000000051800720c */ /* 0x040fe20003f05270 */
[----:B------:R-:W-:-:S12]  /*0580*/  VIADD R24, R24, 0x1 ;  /* 0x0000000118187836 */ /* 0x000fd80000000000 */
[----:B------:R-:W-:Y:S05]  /*0590*/  @P0 BRA `(.L_x_8) ;  /* 0xfffffffc00d00947 */ /* 0x000fea000383ffff */
[----:B------:R-:W-:Y:S05]  /*05a0*/  EXIT ;  /* 0x000000000000794d */ /* 0x000fea0003800000 */
.L_x_7:
[----:B------:R-:W0:Y:S01]  /*05b0*/  F2F.F64.F32 R8, R9 ;  /* 0x0000000900087310 */ /* 0x000e220000201800 */
[----:B------:R-:W-:Y:S01]  /*05c0*/  MOV R2, 0x0 ;  /* 0x0000000000027802 */ /* 0x000fe20000000f00 */
[----:B------:R-:W1:Y:S05]  /*05d0*/  LDCU.64 UR4, c[0x4][0x8] ;  /* 0x01000100ff0477ac */ /* 0x000e6a0008000a00 */
[----:B------:R-:W2:Y:S01]  /*05e0*/  LDC.64 R2, c[0x4][R2] ;  /* 0x0100000002027b82 */ /* 0x000ea20000000a00 */
[----:B------:R-:W3:Y:S01]  /*05f0*/  F2F.F64.F32 R12, R13 ;  /* 0x0000000d000c7310 */ /* 0x000ee20000201800 */
[----:B0-----:R0:W-:Y:S07]  /*0600*/  STL.64 [R1], R8 ;  /* 0x0000000801007387 */ /* 0x0011ee0000100a00 */
[----:B------:R-:W4:Y:S01]  /*0610*/  F2F.F64.F32 R10, R18 ;  /* 0x00000012000a7310 */ /* 0x000f220000201800 */
[----:B-1----:R-:W-:Y:S01]  /*0620*/  MOV R4, UR4 ;  /* 0x0000000400047c02 */ /* 0x002fe20008000f00 */
[----:B------:R-:W-:Y:S01]  /*0630*/  IMAD.U32 R5, RZ, RZ, UR5 ;  /* 0x00000005ff057e24 */ /* 0x000fe2000f8e00ff */
[----:B---3--:R0:W-:Y:S04]  /*0640*/  STL.64 [R1+0x10], R12 ;  /* 0x0000100c01007387 */ /* 0x0081e80000100a00 */
[----:B----4-:R0:W-:Y:S02]  /*0650*/  STL.64 [R1+0x8], R10 ;  /* 0x0000080a01007387 */ /* 0x0101e40000100a00 */
[----:B------:R-:W-:-:S07]  /*0660*/  LEPC R20, `(.L_x_9) ;  /* 0x000000001014794e */ /* 0x000fce0000000000 */
[----:B0-2---:R-:W-:Y:S05]  /*0670*/  CALL.ABS.NOINC R2 ;  /* 0x0000000002007343 */ /* 0x005fea0003c00000 */
.L_x_9:
[----:B------:R-:W2:Y:S01]  /*0680*/  LDG.E R9, desc[UR36][R16.64] ;  /* 0x0000002410097981 */ /* 0x000ea2000c1e1900 */
[----:B------:R-:W0:Y:S01]  /*0690*/  LDCU UR4, c[0x0][0x3a4] ;  /* 0x00007480ff0477ac */ /* 0x000e220008000800 */
[----:B------:R-:W1:Y:S02]  /*06a0*/  LDC.64 R6, c[0x0][0x380] ;  /* 0x0000e000ff067b82 */ /* 0x000e640000000a00 */
[----:B------:R-:W3:Y:S01]  /*06b0*/  LDG.E R0, desc[UR36][R16.64+0x4] ;  /* 0x0000042410007981 */ /* 0x000ee2000c1e1900 */
[----:B0-----:R-:W-:-:S04]  /*06c0*/  IMAD R3, R24, UR4, R19 ;  /* 0x0000000418037c24 */ /* 0x001fc8000f8e0213 */
[C---:B------:R-:W-:Y:S02]  /*06d0*/  VIADD R5, R3.reuse, UR4 ;  /* 0x0000000403057c36 */ /* 0x040fe40008000000 */
[----:B-1----:R-:W-:-:S04]  /*06e0*/  IMAD.WIDE R2, R3, 0x4, R6 ;  /* 0x0000000403027825 */ /* 0x002fc800078e0206 */
[----:B------:R-:W-:Y:S02]  /*06f0*/  IMAD.WIDE R6, R5, 0x4, R6 ;  /* 0x0000000405067825 */ /* 0x000fe400078e0206 */
[----:B------:R3:W4:Y:S04]  /*0700*/  LDG.E R2, desc[UR36][R2.64] ;  /* 0x0000002402027981 */ /* 0x000728000c1e1900 */
[----:B------:R-:W4:Y:S01]  /*0710*/  LDG.E R5, desc[UR36][R6.64] ;  /* 0x0000002406057981 */ /* 0x000f22000c1e1900 */
[----:B------:R-:W-:Y:S01]  /*0720*/  BSSY.RECONVERGENT B0, `(.L_x_10) ;  /* 0x000000e000007945 */ /* 0x000fe20003800200 */
[----:B--2---:R-:W-:Y:S01]  /*0730*/  FADD R18, R18, -R9 ;  /* 0x8000000912127221 */ /* 0x004fe20000000000 */
[----:B---3--:R-:W-:-:S04]  /*0740*/  FADD R3, -R9, R0 ;  /* 0x0000000009037221 */ /* 0x008fc80000000100 */
[----:B------:R-:W0:Y:S08]  /*0750*/  MUFU.RCP R0, R3 ;  /* 0x0000000300007308 */ /* 0x000e300000001000 */
[----:B------:R-:W1:Y:S01]  /*0760*/  FCHK P0, R18, R3 ;  /* 0x0000000312007302 */ /* 0x000e620000000000 */
[----:B0-----:R-:W-:-:S04]  /*0770*/  FFMA R11, -R3, R0, 1 ;  /* 0x3f800000030b7423 */ /* 0x001fc80000000100 */
[----:B------:R-:W-:-:S04]  /*0780*/  FFMA R11, R0, R11, R0 ;  /* 0x0000000b000b7223 */ /* 0x000fc80000000000 */
[----:B------:R-:W-:Y:S01]  /*0790*/  FFMA R0, R18, R11, RZ ;  /* 0x0000000b12007223 */ /* 0x000fe200000000ff */
[----:B----4-:R-:W-:-:S03]  /*07a0*/  FADD R5, R5, -R2 ;  /* 0x8000000205057221 */ /* 0x010fc60000000000 */
[----:B------:R-:W-:-:S04]  /*07b0*/  FFMA R4, -R3, R0, R18 ;  /* 0x0000000003047223 */ /* 0x000fc80000000112 */
[----:B------:R-:W-:Y:S01]  /*07c0*/  FFMA R0, R11, R4, R0 ;  /* 0x000000040b007223 */ /* 0x000fe20000000000 */
[----:B-1----:R-:W-:Y:S06]  /*07d0*/  @!P0 BRA `(.L_x_11) ;  /* 0x0000000000088947 */ /* 0x002fec0003800000 */
[----:B------:R-:W-:-:S07]  /*07e0*/  MOV R4, 0x800 ;  /* 0x0000080000047802 */ /* 0x000fce0000000f00 */
[----:B------:R-:W-:Y:S05]  /*07f0*/  CALL.REL.NOINC `($__internal_0_$__cuda_sm3x_div_rn_noftz_f32_slowpath) ;  /* 0x0000000000187944 */ /* 0x000fea0003c00000 */
.L_x_11:
[----:B------:R-:W-:Y:S05]  /*0800*/  BSYNC.RECONVERGENT B0 ;  /* 0x0000000000007941 */ /* 0x000fea0003800200 */
.L_x_10:
[----:B------:R-:W0:Y:S01]  /*0810*/  LDC.64 R6, c[0x0][0x3d0] ;  /* 0x0000f400ff067b82 */ /* 0x000e220000000a00 */
[----:B------:R-:W-:Y:S01]  /*0820*/  FFMA R5, R5, R0, R2 ;  /* 0x0000000005057223 */ /* 0x000fe20000000002 */
[----:B0-----:R-:W-:-:S05]  /*0830*/  IMAD.WIDE R22, R22, 0x4, R6 ;  /* 0x0000000416167825 */ /* 0x001fca00078e0206 */
[----:B------:R-:W-:Y:S01]  /*0840*/  STG.E desc[UR36][R22.64], R5 ;  /* 0x0000000516007986 */ /* 0x000fe2000c101924 */
[----:B------:R-:W-:Y:S05]  /*0850*/  EXIT ;  /* 0x000000000000794d */ /* 0x000fea0003800000 */
        .weak           $__internal_0_$__cuda_sm3x_div_rn_noftz_f32_slowpath
        .type           $__internal_0_$__cuda_sm3x_div_rn_noftz_f32_slowpath,@function
        .size           $__internal_0_$__cuda_sm3x_div_rn_noftz_f32_slowpath,(.L_x_24 - $__internal_0_$__cuda_sm3x_div_rn_noftz_f32_slowpath)
$__internal_0_$__cuda_sm3x_div_rn_noftz_f32_slowpath:
[----:B------:R-:W-:Y:S01]  /*0860*/  SHF.R.U32.HI R6, RZ, 0x17, R3 ;  /* 0x00000017ff067819 */ /* 0x000fe20000011603 */
[----:B------:R-:W-:Y:S01]  /*0870*/  BSSY.RECONVERGENT B2, `(.L_x_12) ;  /* 0x0000062000027945 */ /* 0x000fe20003800200 */
[----:B------:R-:W-:Y:S02]  /*0880*/  SHF.R.U32.HI R0, RZ, 0x17, R18 ;  /* 0x00000017ff007819 */ /* 0x000fe40000011612 */
[----:B------:R-:W-:Y:S02]  /*0890*/  LOP3.LUT R12, R6, 0xff, RZ, 0xc0, !PT ;  /* 0x000000ff060c7812 */ /* 0x000fe400078ec0ff */
[----:B------:R-:W-:Y:S02]  /*08a0*/  LOP3.LUT R10, R0, 0xff, RZ, 0xc0, !PT ;  /* 0x000000ff000a7812 */ /* 0x000fe400078ec0ff */
[----:B------:R-:W-:-:S03]  /*08b0*/  IADD3 R7, PT, PT, R12, -0x1, RZ ;  /* 0xffffffff0c077810 */ /* 0x000fc60007ffe0ff */
[----:B------:R-:W-:Y:S01]  /*08c0*/  VIADD R0, R10, 0xffffffff ;  /* 0xffffffff0a007836 */ /* 0x000fe20000000000 */
[----:B------:R-:W-:-:S04]  /*08d0*/  ISETP.GT.U32.AND P0, PT, R7, 0xfd, PT ;  /* 0x000000fd0700780c */ /* 0x000fc80003f04070 */
[----:B------:R-:W-:-:S13]  /*08e0*/  ISETP.GT.U32.OR P0, PT, R0, 0xfd, P0 ;  /* 0x000000fd0000780c */ /* 0x000fda0000704470 */
[----:B------:R-:W-:Y:S01]  /*08f0*/  @!P0 IMAD.MOV.U32 R6, RZ, RZ, RZ ;  /* 0x000000ffff068224 */ /* 0x000fe200078e00ff */
[----:B------:R-:W-:Y:S06]  /*0900*/  @!P0 BRA `(.L_x_13) ;  /* 0x00000000005c8947 */ /* 0x000fec0003800000 */
[----:B------:R-:W-:Y:S02]  /*0910*/  FSETP.GTU.FTZ.AND P0, PT, |R18|, +INF , PT ;  /* 0x7f8000001200780b */ /* 0x000fe40003f1c200 */
[----:B------:R-:W-:-:S04]  /*0920*/  FSETP.GTU.FTZ.AND P1, PT, |R3|, +INF , PT ;  /* 0x7f8000000300780b */ /* 0x000fc80003f3c200 */
[----:B------:R-:W-:-:S13]  /*0930*/  PLOP3.LUT P0, PT, P0, P1, PT, 0xf8, 0x8f ;  /* 0x00000000008f781c */ /* 0x000fda0000703f70 */
[----:B------:R-:W-:Y:S05]  /*0940*/  @P0 BRA `(.L_x_14) ;  /* 0x00000004004c0947 */ /* 0x000fea0003800000 */
[----:B------:R-:W-:-:S13]  /*0950*/  LOP3.LUT P0, RZ, R3, 0x7fffffff, R18, 0xc8, !PT ;  /* 0x7fffffff03ff7812 */ /* 0x000fda000780c812 */
[----:B------:R-:W-:Y:S05]  /*0960*/  @!P0 BRA `(.L_x_15) ;  /* 0x00000004003c8947 */ /* 0x000fea0003800000 */
[C---:B------:R-:W-:Y:S02]  /*0970*/  FSETP.NEU.FTZ.AND P2, PT, |R18|.reuse, +INF , PT ;  /* 0x7f8000001200780b */ /* 0x040fe40003f5d200 */
[----:B------:R-:W-:Y:S02]  /*0980*/  FSETP.NEU.FTZ.AND P1, PT, |R3|, +INF , PT ;  /* 0x7f8000000300780b */ /* 0x000fe40003f3d200 */
[----:B------:R-:W-:-:S11]  /*0990*/  FSETP.NEU.FTZ.AND P0, PT, |R18|, +INF , PT ;  /* 0x7f8000001200780b */ /* 0x000fd60003f1d200 */
[----:B------:R-:W-:Y:S05]  /*09a0*/  @!P1 BRA !P2, `(.L_x_15) ;  /* 0x00000004002c9947 */ /* 0x000fea0005000000 */
[----:B------:R-:W-:-:S04]  /*09b0*/  LOP3.LUT P2, RZ, R18, 0x7fffffff, RZ, 0xc0, !PT ;  /* 0x7fffffff12ff7812 */ /* 0x000fc8000784c0ff */
[----:B------:R-:W-:-:S13]  /*09c0*/  PLOP3.LUT P1, PT, P1, P2, PT, 0x2f, 0xf2 ;  /* 0x0000000000f2781c */ /* 0x000fda0000f24577 */
[----:B------:R-:W-:Y:S05]  /*09d0*/  @P1 BRA `(.L_x_16) ;  /* 0x0000000400181947 */ /* 0x000fea0003800000 */
[----:B------:R-:W-:-:S04]  /*09e0*/  LOP3.LUT P1, RZ, R3, 0x7fffffff, RZ, 0xc0, !PT ;  /* 0x7fffffff03ff7812 */ /* 0x000fc8000782c0ff */
[----:B------:R-:W-:-:S13]  /*09f0*/  PLOP3.LUT P0, PT, P0, P1, PT, 0x2f, 0xf2 ;  /* 0x0000000000f2781c */ /* 0x000fda0000702577 */
[----:B------:R-:W-:Y:S05]  /*0a00*/  @P0 BRA `(.L_x_17) ;  /* 0x0000000400000947 */ /* 0x000fea0003800000 */
[----:B------:R-:W-:Y:S02]  /*0a10*/  ISETP.GE.AND P0, PT, R0, RZ, PT ;  /* 0x000000ff0000720c */ /* 0x000fe40003f06270 */
[----:B------:R-:W-:-:S11]  /*0a20*/  ISETP.GE.AND P1, PT, R7, RZ, PT ;  /* 0x000000ff0700720c */ /* 0x000fd60003f26270 */
[----:B------:R-:W-:Y:S01]  /*0a30*/  @P0 MOV R6, RZ ;  /* 0x000000ff00060202 */ /* 0x000fe20000000f00 */
[----:B------:R-:W-:Y:S02]  /*0a40*/  @!P0 IMAD.MOV.U32 R6, RZ, RZ, -0x40 ;  /* 0xffffffc0ff068424 */ /* 0x000fe400078e00ff */
[----:B------:R-:W-:Y:S01]  /*0a50*/  @!P0 FFMA R18, R18, 1.84467440737095516160e+19, RZ ;  /* 0x5f80000012128823 */ /* 0x000fe200000000ff */
[----:B------:R-:W-:Y:S01]  /*0a60*/  @!P1 FFMA R3, R3, 1.84467440737095516160e+19, RZ ;  /* 0x5f80000003039823 */ /* 0x000fe200000000ff */
[----:B------:R-:W-:-:S07]  /*0a70*/  @!P1 VIADD R6, R6, 0x40 ;  /* 0x0000004006069836 */ /* 0x000fce0000000000 */
.L_x_13:
[----:B------:R-:W-:Y:S01]  /*0a80*/  LEA R0, R12, 0xc0800000, 0x17 ;  /* 0xc08000000c007811 */ /* 0x000fe200078eb8ff */
[----:B------:R-:W-:Y:S03]  /*0a90*/  BSSY.RECONVERGENT B3, `(.L_x_18) ;  /* 0x0000036000037945 */ /* 0x000fe60003800200 */
[----:B------:R-:W-:Y:S01]  /*0aa0*/  IADD3 R7, PT, PT, -R0, R3, RZ ;  /* 0x0000000300077210 */ /* 0x000fe20007ffe1ff */
[----:B------:R-:W-:-:S03]  /*0ab0*/  VIADD R3, R10, 0xffffff81 ;  /* 0xffffff810a037836 */ /* 0x000fc60000000000 */
[----:B------:R0:W1:Y:S01]  /*0ac0*/  MUFU.RCP R8, R7 ;  /* 0x0000000700087308 */ /* 0x0000620000001000 */
[----:B------:R-:W-:Y:S01]  /*0ad0*/  FADD.FTZ R9, -R7, -RZ ;  /* 0x800000ff07097221 */ /* 0x000fe20000010100 */
[C---:B------:R-:W-:Y:S01]  /*0ae0*/  IMAD R0, R3.reuse, -0x800000, R18 ;  /* 0xff80000003007824 */ /* 0x040fe200078e0212 */
[----:B0-----:R-:W-:-:S05]  /*0af0*/  IADD3 R7, PT, PT, R3, 0x7f, -R12 ;  /* 0x0000007f03077810 */ /* 0x001fca0007ffe80c */
[----:B------:R-:W-:Y:S02]  /*0b00*/  IMAD.IADD R7, R7, 0x1, R6 ;  /* 0x0000000107077824 */ /* 0x000fe400078e0206 */
[----:B-1----:R-:W-:-:S04]  /*0b10*/  FFMA R11, R8, R9, 1 ;  /* 0x3f800000080b7423 */ /* 0x002fc80000000009 */
[----:B------:R-:W-:-:S04]  /*0b20*/  FFMA R13, R8, R11, R8 ;  /* 0x0000000b080d7223 */ /* 0x000fc80000000008 */
[----:B------:R-:W-:-:S04]  /*0b30*/  FFMA R8, R0, R13, RZ ;  /* 0x0000000d00087223 */ /* 0x000fc800000000ff */
[----:B------:R-:W-:-:S04]  /*0b40*/  FFMA R11, R9, R8, R0 ;  /* 0x00000008090b7223 */ /* 0x000fc80000000000 */
[----:B------:R-:W-:-:S04]  /*0b50*/  FFMA R8, R13, R11, R8 ;  /* 0x0000000b0d087223 */ /* 0x000fc80000000008 */
[----:B------:R-:W-:-:S04]  /*0b60*/  FFMA R9, R9, R8, R0 ;  /* 0x0000000809097223 */ /* 0x000fc80000000000 */
[----:B------:R-:W-:-:S05]  /*0b70*/  FFMA R0, R13, R9, R8 ;  /* 0x000000090d007223 */ /* 0x000fca0000000008 */
[----:B------:R-:W-:-:S04]  /*0b80*/  SHF.R.U32.HI R3, RZ, 0x17, R0 ;  /* 0x00000017ff037819 */ /* 0x000fc80000011600 */
[----:B------:R-:W-:-:S04]  /*0b90*/  LOP3.LUT R3, R3, 0xff, RZ, 0xc0, !PT ;  /* 0x000000ff03037812 */ /* 0x000fc800078ec0ff */
[----:B------:R-:W-:-:S05]  /*0ba0*/  IADD3 R10, PT, PT, R3, R7, RZ ;  /* 0x00000007030a7210 */ /* 0x000fca0007ffe0ff */
[----:B------:R-:W-:-:S05]  /*0bb0*/  VIADD R3, R10, 0xffffffff ;  /* 0xffffffff0a037836 */ /* 0x000fca0000000000 */
[----:B------:R-:W-:-:S13]  /*0bc0*/  ISETP.GE.U32.AND P0, PT, R3, 0xfe, PT ;  /* 0x000000fe0300780c */ /* 0x000fda0003f06070 */
[----:B------:R-:W-:Y:S05]  /*0bd0*/  @!P0 BRA `(.L_x_19) ;  /* 0x0000000000808947 */ /* 0x000fea0003800000 */
[----:B------:R-:W-:-:S13]  /*0be0*/  ISETP.GT.AND P0, PT, R10, 0xfe, PT ;  /* 0x000000fe0a00780c */ /* 0x000fda0003f04270 */
[----:B------:R-:W-:Y:S05]  /*0bf0*/  @P0 BRA `(.L_x_20) ;  /* 0x00000000006c0947 */ /* 0x000fea0003800000 */
[----:B------:R-:W-:-:S13]  /*0c00*/  ISETP.GE.AND P0, PT, R10, 0x1, PT ;  /* 0x000000010a00780c */ /* 0x000fda0003f06270 */
[----:B------:R-:W-:Y:S05]  /*0c10*/  @P0 BRA `(.L_x_21) ;  /* 0x0000000000740947 */ /* 0x000fea0003800000 */
[----:B------:R-:W-:Y:S02]  /*0c20*/  ISETP.GE.AND P0, PT, R10, -0x18, PT ;  /* 0xffffffe80a00780c */ /* 0x000fe40003f06270 */
[----:B------:R-:W-:-:S11]  /*0c30*/  LOP3.LUT R0, R0, 0x80000000, RZ, 0xc0, !PT ;  /* 0x8000000000007812 */ /* 0x000fd600078ec0ff */
[----:B------:R-:W-:Y:S05]  /*0c40*/  @!P0 BRA `(.L_x_21) ;  /* 0x0000000000688947 */ /* 0x000fea0003800000 */
[CCC-:B------:R-:W-:Y:S01]  /*0c50*/  FFMA.RZ R3, R13.reuse, R9.reuse, R8.reuse ;  /* 0x000000090d037223 */ /* 0x1c0fe2000000c008 */
[-CC-:B------:R-:W-:Y:S01]  /*0c60*/  FFMA.RM R6, R13, R9.reuse, R8.reuse ;  /* 0x000000090d067223 */ /* 0x180fe20000004008 */
[C---:B------:R-:W-:Y:S02]  /*0c70*/  ISETP.NE.AND P2, PT, R10.reuse, RZ, PT ;  /* 0x000000ff0a00720c */ /* 0x040fe40003f45270 */
[C---:B------:R-:W-:Y:S02]  /*0c80*/  ISETP.NE.AND P1, PT, R10.reuse, RZ, PT ;  /* 0x000000ff0a00720c */ /* 0x040fe40003f25270 */
[----:B------:R-:W-:Y:S01]  /*0c90*/  LOP3.LUT R7, R3, 0x7fffff, RZ, 0xc0, !PT ;  /* 0x007fffff03077812 */ /* 0x000fe200078ec0ff */
[----:B------:R-:W-:Y:S01]  /*0ca0*/  FFMA.RP R3, R13, R9, R8 ;  /* 0x000000090d037223 */ /* 0x000fe20000008008 */
[C---:B------:R-:W-:Y:S01]  /*0cb0*/  VIADD R8, R10.reuse, 0x20 ;  /* 0x000000200a087836 */ /* 0x040fe20000000000 */
[----:B------:R-:W-:Y:S02]  /*0cc0*/  IADD3 R9, PT, PT, -R10, RZ, RZ ;  /* 0x000000ff0a097210 */ /* 0x000fe40007ffe1ff */
[----:B------:R-:W-:-:S02]  /*0cd0*/  LOP3.LUT R7, R7, 0x800000, RZ, 0xfc, !PT ;  /* 0x0080000007077812 */ /* 0x000fc400078efcff */
[----:B------:R-:W-:Y:S02]  /*0ce0*/  FSETP.NEU.FTZ.AND P0, PT, R3, R6, PT ;  /* 0x000000060300720b */ /* 0x000fe40003f1d000 */
[----:B------:R-:W-:Y:S02]  /*0cf0*/  SHF.L.U32 R8, R7, R8, RZ ;  /* 0x0000000807087219 */ /* 0x000fe400000006ff */
[----:B------:R-:W-:Y:S02]  /*0d00*/  SEL R6, R9, RZ, P2 ;  /* 0x000000ff09067207 */ /* 0x000fe40001000000 */
[----:B------:R-:W-:Y:S02]  /*0d10*/  ISETP.NE.AND P1, PT, R8, RZ, P1 ;  /* 0x000000ff0800720c */ /* 0x000fe40000f25270 */
[----:B------:R-:W-:Y:S02]  /*0d20*/  SHF.R.U32.HI R6, RZ, R6, R7 ;  /* 0x00000006ff067219 */ /* 0x000fe40000011607 */
[----:B------:R-:W-:-:S02]  /*0d30*/  PLOP3.LUT P0, PT, P0, P1, PT, 0xf8, 0x8f ;  /* 0x00000000008f781c */ /* 0x000fc40000703f70 */
[----:B------:R-:W-:Y:S02]  /*0d40*/  SHF.R.U32.HI R8, RZ, 0x1, R6 ;  /* 0x00000001ff087819 */ /* 0x000fe40000011606 */
[----:B------:R-:W-:-:S04]  /*0d50*/  SEL R3, RZ, 0x1, !P0 ;  /* 0x00000001ff037807 */ /* 0x000fc80004000000 */
[----:B------:R-:W-:-:S04]  /*0d60*/  LOP3.LUT R3, R3, 0x1, R8, 0xf8, !PT ;  /* 0x0000000103037812 */ /* 0x000fc800078ef808 */
[----:B------:R-:W-:-:S05]  /*0d70*/  LOP3.LUT R3, R3, R6, RZ, 0xc0, !PT ;  /* 0x0000000603037212 */ /* 0x000fca00078ec0ff */
[----:B------:R-:W-:-:S05]  /*0d80*/  IMAD.IADD R3, R8, 0x1, R3 ;  /* 0x0000000108037824 */ /* 0x000fca00078e0203 */
[----:B------:R-:W-:Y:S01]  /*0d90*/  LOP3.LUT R0, R3, R0, RZ, 0xfc, !PT ;  /* 0x0000000003007212 */ /* 0x000fe200078efcff */
[----:B------:R-:W-:Y:S06]  /*0da0*/  BRA `(.L_x_21) ;  /* 0x0000000000107947 */ /* 0x000fec0003800000 */
.L_x_20:
[----:B------:R-:W-:-:S04]  /*0db0*/  LOP3.LUT R0, R0, 0x80000000, RZ, 0xc0, !PT ;  /* 0x8000000000007812 */ /* 0x000fc800078ec0ff */
[----:B------:R-:W-:Y:S01]  /*0dc0*/  LOP3.LUT R0, R0, 0x7f800000, RZ, 0xfc, !PT ;  /* 0x7f80000000007812 */ /* 0x000fe200078efcff */
[----:B------:R-:W-:Y:S06]  /*0dd0*/  BRA `(.L_x_21) ;  /* 0x0000000000047947 */ /* 0x000fec0003800000 */
.L_x_19:
[----:B------:R-:W-:-:S07]  /*0de0*/  IMAD R0, R7, 0x800000, R0 ;  /* 0x0080000007007824 */ /* 0x000fce00078e0200 */
.L_x_21:
[----:B------:R-:W-:Y:S05]  /*0df0*/  BSYNC.RECONVERGENT B3 ;  /* 0x0000000000037941 */ /* 0x000fea0003800200 */
.L_x_18:
[----:B------:R-:W-:Y:S05]  /*0e00*/  BRA `(.L_x_22) ;  /* 0x0000000000207947 */ /* 0x000fea0003800000 */
.L_x_17:
[----:B------:R-:W-:-:S04]  /*0e10*/  LOP3.LUT R0, R3, 0x80000000, R18, 0x48, !PT ;  /* 0x8000000003007812 */ /* 0x000fc800078e4812 */
[----:B------:R-:W-:Y:S01]  /*0e20*/  LOP3.LUT R0, R0, 0x7f800000, RZ, 0xfc, !PT ;  /* 0x7f80000000007812 */ /* 0x000fe200078efcff */
[----:B------:R-:W-:Y:S06]  /*0e30*/  BRA `(.L_x_22) ;  /* 0x0000000000147947 */ /* 0x000fec0003800000 */
.L_x_16:
[----:B------:R-:W-:Y:S01]  /*0e40*/  LOP3.LUT R0, R3, 0x80000000, R18, 0x48, !PT ;  /* 0x8000000003007812 */ /* 0x000fe200078e4812 */
[----:B------:R-:W-:Y:S06]  /*0e50*/  BRA `(.L_x_22) ;  /* 0x00000000000c7947 */ /* 0x000fec0003800000 */
.L_x_15:
[----:B------:R-:W0:Y:S01]  /*0e60*/  MUFU.RSQ R0, -QNAN ;  /* 0xffc0000000007908 */ /* 0x000e220000001400 */
[----:B------:R-:W-:Y:S05]  /*0e70*/  BRA `(.L_x_22) ;  /* 0x0000000000047947 */ /* 0x000fea0003800000 */
.L_x_14:
[----:B------:R-:W-:-:S07]  /*0e80*/  FADD.FTZ R0, R18, R3 ;  /* 0x0000000312007221 */ /* 0x000fce0000010000 */
.L_x_22:
[----:B------:R-:W-:Y:S05]  /*0e90*/  BSYNC.RECONVERGENT B2 ;  /* 0x0000000000027941 */ /* 0x000fea0003800200 */
.L_x_12:
[----:B------:R-:W-:Y:S01]  /*0ea0*/  MOV R6, R4 ;  /* 0x0000000400067202 */ /* 0x000fe20000000f00 */
[----:B------:R-:W-:-:S04]  /*0eb0*/  IMAD.MOV.U32 R7, RZ, RZ, 0x0 ;  /* 0x00000000ff077424 */ /* 0x000fc800078e00ff */
[----:B0-----:R-:W-:Y:S05]  /*0ec0*/  RET.REL.NODEC R6 `(_Z26kernel_linearInterpolationPfPiiS0_iiiS_iS_iS_) ;  /* 0xfffffff0064c7950 */ /* 0x001fea0003c3ffff */
.L_x_23:
[----:B------:R-:W-:-:S00]  /*0ed0*/  BRA `(.L_x_23) ;  /* 0xfffffffc00fc7947 */ /* 0x000fc0000383ffff */
[----:B------:R-:W-:-:S00]  /*0ee0*/  NOP ;  /* 0x0000000000007918 */ /* 0x000fc00000000000 */
        /* <DEDUP_REMOVED lines=9> */
.L_x_24:


//--------------------- .nv.global.init           --------------------------
	.section	.nv.global.init,"aw",@progbits
.nv.global.init:
	.type		$str,@object
	.size		$str,(.L_0 - $str)
$str:
        /*0000*/ 	.byte	0x46, 0x6f, 0x75, 0x6e, 0x64, 0x20, 0x6f, 0x75, 0x72, 0x20, 0x6c, 0x6f, 0x63, 0x61, 0x74, 0x69
        /*0010*/ 	.byte	0x6f, 0x6e, 0x3a, 0x20, 0x25, 0x66, 0x20, 0x3c, 0x20, 0x25, 0x66, 0x20, 0x3c, 0x20, 0x25, 0x66
        /*0020*/ 	.byte	0x0a, 0x00
.L_0:


//--------------------- .nv.shared.reserved.0     --------------------------
	.section	.nv.shared.reserved.0,"aw",@nobits
	.weak		__nv_reservedSMEM_offset_0_alias
	.size		__nv_reservedSMEM_offset_0_alias, 0, 64
	.other		__nv_reservedSMEM_offset_0_alias,@"STO_CUDA_RESERVED_SHARED STV_DEFAULT"
__nv_reservedSMEM_offset_0_alias:
	.zero		0
	.zero		64


//--------------------- .nv.constant0._Z26kernel_linearInterpolationPfPiiS0_iiiS_iS_iS_ --------------------------
	.section	.nv.constant0._Z26kernel_linearInterpolationPfPiiS0_iiiS_iS_iS_,"a",@progbits
	.sectionflags	@""
	.align	4
.nv.constant0._Z26kernel_linearInterpolationPfPiiS0_iiiS_iS_iS_:
	.zero		984


//--------------------- SYMBOLS --------------------------

	.type		.nv.reservedSmem.offset0,@object
	.size		.nv.reservedSmem.offset0,0x4
	.type		vprintf,@function
